	.headerflags	@"EF_CUDA_TEXMODE_UNIFIED EF_CUDA_64BIT_ADDRESS EF_CUDA_ACCELERATORS EF_CUDA_SM90 EF_CUDA_VIRTUAL_SM(EF_CUDA_SM90)"
	.elftype	@"ET_EXEC"


//--------------------- .nv.info                  --------------------------
	.section	.nv.info,"",@"SHT_CUDA_INFO"
	.align	4


	//----- nvinfo : EIATTR_REGCOUNT
	.align		4
        /*0000*/ 	.byte	0x04, 0x2f
        /*0002*/ 	.short	(.L_1 - .L_0)
	.align		4
.L_0:
        /*0004*/ 	.word	index@(triton_poi_fused_max_pool2d_with_indices_14)
        /*0008*/ 	.word	0x00000012


	//----- nvinfo : EIATTR_MIN_STACK_SIZE
	.align		4
.L_1:
        /*000c*/ 	.byte	0x04, 0x12
        /*000e*/ 	.short	(.L_3 - .L_2)
	.align		4
.L_2:
        /*0010*/ 	.word	index@(triton_poi_fused_max_pool2d_with_indices_14)
        /*0014*/ 	.word	0x00000000


	//----- nvinfo : EIATTR_FRAME_SIZE
	.align		4
.L_3:
        /*0018*/ 	.byte	0x04, 0x11
        /*001a*/ 	.short	(.L_5 - .L_4)
	.align		4
.L_4:
        /*001c*/ 	.word	index@(triton_poi_fused_max_pool2d_with_indices_14)
        /*0020*/ 	.word	0x00000000


	//----- nvinfo : EIATTR_MIN_STACK_SIZE
	.align		4
.L_5:
        /*0024*/ 	.byte	0x04, 0x12
        /*0026*/ 	.short	(.L_7 - .L_6)
	.align		4
.L_6:
        /*0028*/ 	.word	index@(triton_poi_fused_max_pool2d_with_indices_14)
        /*002c*/ 	.word	0x00000000
.L_7:


//--------------------- .nv.info.triton_poi_fused_max_pool2d_with_indices_14 --------------------------
	.section	.nv.info.triton_poi_fused_max_pool2d_with_indices_14,"",@"SHT_CUDA_INFO"
	.sectionflags	@""
	.align	4


	//----- nvinfo : EIATTR_CUDA_API_VERSION
	.align		4
        /*0000*/ 	.byte	0x04, 0x37
        /*0002*/ 	.short	(.L_9 - .L_8)
.L_8:
        /*0004*/ 	.word	0x0000007c


	//----- nvinfo : EIATTR_KPARAM_INFO
	.align		4
.L_9:
        /*0008*/ 	.byte	0x04, 0x17
        /*000a*/ 	.short	(.L_11 - .L_10)
.L_10:
        /*000c*/ 	.word	0x00000000
        /*0010*/ 	.short	0x0003
        /*0012*/ 	.short	0x0018
        /*0014*/ 	.byte	0x00, 0xf0, 0x11, 0x00


	//----- nvinfo : EIATTR_KPARAM_INFO
	.align		4
.L_11:
        /*0018*/ 	.byte	0x04, 0x17
        /*001a*/ 	.short	(.L_13 - .L_12)
.L_12:
        /*001c*/ 	.word	0x00000000
        /*0020*/ 	.short	0x0002
        /*0022*/ 	.short	0x0010
        /*0024*/ 	.byte	0x00, 0xf4, 0x21, 0x00


	//----- nvinfo : EIATTR_KPARAM_INFO
	.align		4
.L_13:
        /*0028*/ 	.byte	0x04, 0x17
        /*002a*/ 	.short	(.L_15 - .L_14)
.L_14:
        /*002c*/ 	.word	0x00000000
        /*0030*/ 	.short	0x0001
        /*0032*/ 	.short	0x0008
        /*0034*/ 	.byte	0x00, 0xf4, 0x21, 0x00


	//----- nvinfo : EIATTR_KPARAM_INFO
	.align		4
.L_15:
        /*0038*/ 	.byte	0x04, 0x17
        /*003a*/ 	.short	(.L_17 - .L_16)
.L_16:
        /*003c*/ 	.word	0x00000000
        /*0040*/ 	.short	0x0000
        /*0042*/ 	.short	0x0000
        /*0044*/ 	.byte	0x00, 0xf4, 0x21, 0x00


	//----- nvinfo : EIATTR_SPARSE_MMA_MASK
	.align		4
.L_17:
        /*0048*/ 	.byte	0x03, 0x50
        /*004a*/ 	.short	0x0000


	//----- nvinfo : EIATTR_MAXREG_COUNT
	.align		4
        /*004c*/ 	.byte	0x03, 0x1b
        /*004e*/ 	.short	0x00ff


	//----- nvinfo : EIATTR_EXIT_INSTR_OFFSETS
	.align		4
        /*0050*/ 	.byte	0x04, 0x1c
        /*0052*/ 	.short	(.L_19 - .L_18)


	//   ....[0]....
.L_18:
        /*0054*/ 	.word	0x00000330


	//----- nvinfo : EIATTR_REQNTID
	.align		4
.L_19:
        /*0058*/ 	.byte	0x04, 0x10
        /*005a*/ 	.short	(.L_21 - .L_20)
.L_20:
        /*005c*/ 	.word	0x00000080
        /*0060*/ 	.word	0x00000001
        /*0064*/ 	.word	0x00000001


	//----- nvinfo : EIATTR_CBANK_PARAM_SIZE
	.align		4
.L_21:
        /*0068*/ 	.byte	0x03, 0x19
        /*006a*/ 	.short	0x001c


	//----- nvinfo : EIATTR_PARAM_CBANK
	.align		4
        /*006c*/ 	.byte	0x04, 0x0a
        /*006e*/ 	.short	(.L_23 - .L_22)
	.align		4
.L_22:
        /*0070*/ 	.word	index@(.nv.constant0.triton_poi_fused_max_pool2d_with_indices_14)
        /*0074*/ 	.short	0x0210
        /*0076*/ 	.short	0x001c


	//----- nvinfo : EIATTR_SW_WAR
	.align		4
.L_23:
        /*0078*/ 	.byte	0x04, 0x36
        /*007a*/ 	.short	(.L_25 - .L_24)
.L_24:
        /*007c*/ 	.word	0x00000008
.L_25:


//--------------------- .nv.callgraph             --------------------------
	.section	.nv.callgraph,"",@"SHT_CUDA_CALLGRAPH"
	.align	4
	.sectionentsize	8
	.align		4
        /*0000*/ 	.word	0x00000000
	.align		4
        /*0004*/ 	.word	0xffffffff
	.align		4
        /*0008*/ 	.word	0x00000000
	.align		4
        /*000c*/ 	.word	0xfffffffe
	.align		4
        /*0010*/ 	.word	0x00000000
	.align		4
        /*0014*/ 	.word	0xfffffffd
	.align		4
        /*0018*/ 	.word	0x00000000
	.align		4
        /*001c*/ 	.word	0xfffffffc


//--------------------- .text.triton_poi_fused_max_pool2d_with_indices_14 --------------------------
	.section	.text.triton_poi_fused_max_pool2d_with_indices_14,"ax",@progbits
	.align	128
        .global         triton_poi_fused_max_pool2d_with_indices_14
        .type           triton_poi_fused_max_pool2d_with_indices_14,@function
        .size           triton_poi_fused_max_pool2d_with_indices_14,(.L_x_1 - triton_poi_fused_max_pool2d_with_indices_14)
        .other          triton_poi_fused_max_pool2d_with_indices_14,@"STO_CUDA_ENTRY STV_DEFAULT"
triton_poi_fused_max_pool2d_with_indices_14:
.text.triton_poi_fused_max_pool2d_with_indices_14:
[----:B------:R-:W-:Y:S01]  /*0000*/  LDC R1, c[0x0][0x28] ;  /* 0x00000a00ff017b82 */ /* 0x000fe20000000800 */
[----:B------:R-:W1:Y:S01]  /*0010*/  S2R R0, SR_TID.X ;  /* 0x0000000000007919 */ /* 0x000e620000002100 */
[----:B------:R-:W-:Y:S01]  /*0020*/  ULDC.64 UR4, c[0x0][0x208] ;  /* 0x0000820000047ab9 */ /* 0x000fe20000000a00 */
[----:B------:R-:W-:Y:S01]  /*0030*/  ULDC.64 UR6, c[0x0][0x220] ;  /* 0x0000880000067ab9 */ /* 0x000fe20000000a00 */
[----:B------:R-:W2:Y:S01]  /*0040*/  S2R R3, SR_CTAID.X ;  /* 0x0000000000037919 */ /* 0x000ea20000002500 */
[----:B-1----:R-:W-:Y:S02]  /*0050*/  LOP3.LUT R0, R0, 0x7f, RZ, 0xc0, !PT ;  /* 0x0000007f00007812 */ /* 0x002fe400078ec0ff */
[----:B--2---:R-:W-:-:S03]  /*0060*/  SHF.R.S32.HI R5, RZ, 0x18, R3 ;  /* 0x00000018ff057819 */ /* 0x004fc60000011403 */
[----:B------:R-:W-:Y:S01]  /*0070*/  IMAD R0, R3, 0x80, R0 ;  /* 0x0000008003007824 */ /* 0x000fe200078e0200 */
[----:B------:R-:W-:-:S04]  /*0080*/  SGXT R5, R5, 0x1 ;  /* 0x000000010505781a */ /* 0x000fc80000000200 */
[----:B------:R-:W-:Y:S02]  /*0090*/  SHF.R.S32.HI R3, RZ, 0x1f, R0 ;  /* 0x0000001fff037819 */ /* 0x000fe40000011400 */
[-C--:B------:R-:W-:Y:S02]  /*00a0*/  LEA.HI R6, R5, R0.reuse, RZ, 0xa ;  /* 0x0000000005067211 */ /* 0x080fe400078f50ff */
[----:B------:R-:W-:Y:S02]  /*00b0*/  LEA.HI R4, R3, R0, RZ, 0x7 ;  /* 0x0000000003047211 */ /* 0x000fe400078f38ff */
[----:B------:R-:W1:Y:S01]  /*00c0*/  LDC.64 R2, c[0x0][0x210] ;  /* 0x00008400ff027b82 */ /* 0x000e620000000a00 */
[----:B------:R-:W-:Y:S01]  /*00d0*/  IMAD.SHL.U32 R7, R6, 0x4, RZ ;  /* 0x0000000406077824 */ /* 0x000fe200078e00ff */
[----:B------:R-:W-:-:S04]  /*00e0*/  SHF.R.S32.HI R5, RZ, 0x7, R4 ;  /* 0x00000007ff057819 */ /* 0x000fc80000011404 */
[----:B------:R-:W-:Y:S02]  /*00f0*/  LEA.HI R6, R5, R5, RZ, 0x3 ;  /* 0x0000000505067211 */ /* 0x000fe400078f18ff */
[----:B------:R-:W-:Y:S02]  /*0100*/  LOP3.LUT R8, R7, 0xfffff000, RZ, 0xc0, !PT ;  /* 0xfffff00007087812 */ /* 0x000fe400078ec0ff */
[----:B------:R-:W-:Y:S02]  /*0110*/  LOP3.LUT R7, R4, 0xffffff80, RZ, 0xc0, !PT ;  /* 0xffffff8004077812 */ /* 0x000fe400078ec0ff */
[----:B------:R-:W-:Y:S02]  /*0120*/  LOP3.LUT R6, R6, 0xfffff8, RZ, 0xc0, !PT ;  /* 0x00fffff806067812 */ /* 0x000fe400078ec0ff */
[----:B------:R-:W-:-:S03]  /*0130*/  IADD3 R7, R8, R0, -R7 ;  /* 0x0000000008077210 */ /* 0x000fc60007ffe807 */
[----:B------:R-:W-:-:S04]  /*0140*/  IMAD.IADD R6, R5, 0x1, -R6 ;  /* 0x0000000105067824 */ /* 0x000fc800078e0a06 */
[----:B------:R-:W-:-:S04]  /*0150*/  IMAD R11, R6, 0x100, R7 ;  /* 0x00000100060b7824 */ /* 0x000fc800078e0207 */
[C---:B------:R-:W-:Y:S02]  /*0160*/  VIADD R7, R11.reuse, 0x80 ;  /* 0x000000800b077836 */ /* 0x040fe40000000000 */
[----:B-1----:R-:W-:-:S04]  /*0170*/  IMAD.WIDE R4, R11, 0x4, R2 ;  /* 0x000000040b047825 */ /* 0x002fc800078e0202 */
[--C-:B------:R-:W-:Y:S02]  /*0180*/  IMAD.WIDE R6, R7, 0x4, R2.reuse ;  /* 0x0000000407067825 */ /* 0x100fe400078e0202 */
[----:B------:R-:W2:Y:S02]  /*0190*/  LDG.E R4, desc[UR4][R4.64] ;  /* 0x0000000404047981 */ /* 0x000ea4000c1e1900 */
[----:B------:R-:W-:Y:S02]  /*01a0*/  VIADD R9, R11, 0x800 ;  /* 0x000008000b097836 */ /* 0x000fe40000000000 */
[----:B------:R-:W2:Y:S02]  /*01b0*/  LDG.E R13, desc[UR4][R6.64] ;  /* 0x00000004060d7981 */ /* 0x000ea4000c1e1900 */
[----:B------:R-:W-:-:S04]  /*01c0*/  IMAD.WIDE R8, R9, 0x4, R2 ;  /* 0x0000000409087825 */ /* 0x000fc800078e0202 */
[----:B------:R-:W-:Y:S01]  /*01d0*/  VIADD R11, R11, 0x880 ;  /* 0x000008800b0b7836 */ /* 0x000fe20000000000 */
[----:B------:R-:W3:Y:S03]  /*01e0*/  LDG.E R12, desc[UR4][R8.64] ;  /* 0x00000004080c7981 */ /* 0x000ee6000c1e1900 */
[----:B------:R-:W-:Y:S02]  /*01f0*/  IMAD.WIDE R2, R11, 0x4, R2 ;  /* 0x000000040b027825 */ /* 0x000fe400078e0202 */
[----:B------:R-:W1:Y:S03]  /*0200*/  LDC.64 R10, c[0x0][0x218] ;  /* 0x00008600ff0a7b82 */ /* 0x000e660000000a00 */
[----:B------:R1:W4:Y:S02]  /*0210*/  LDG.E R15, desc[UR4][R2.64] ;  /* 0x00000004020f7981 */ /* 0x000324000c1e1900 */
[----:B-1----:R-:W-:Y:S01]  /*0220*/  IMAD.WIDE R2, R0, 0x4, R10 ;  /* 0x0000000400027825 */ /* 0x002fe200078e020a */
[----:B--2---:R-:W-:-:S02]  /*0230*/  FSETP.GT.AND P0, PT, R13, R4, PT ;  /* 0x000000040d00720b */ /* 0x004fc40003f04000 */
[----:B------:R-:W-:Y:S02]  /*0240*/  FSETP.NAN.AND P2, PT, R13, R13, PT ;  /* 0x0000000d0d00720b */ /* 0x000fe40003f48000 */
[----:B---3--:R-:W-:-:S09]  /*0250*/  FSETP.NAN.AND P1, PT, R12, R12, PT ;  /* 0x0000000c0c00720b */ /* 0x008fd20003f28000 */
[----:B------:R-:W-:Y:S02]  /*0260*/  @!P0 FSEL R13, R13, R4, P2 ;  /* 0x000000040d0d8208 */ /* 0x000fe40001000000 */
[----:B----4-:R-:W-:Y:S02]  /*0270*/  FSETP.NAN.AND P3, PT, R15, R15, PT ;  /* 0x0000000f0f00720b */ /* 0x010fe40003f68000 */
[----:B------:R-:W-:Y:S02]  /*0280*/  FSETP.GEU.AND P2, PT, R13, R12, PT ;  /* 0x0000000c0d00720b */ /* 0x000fe40003f4e000 */
[----:B------:R-:W-:Y:S02]  /*0290*/  SEL R5, RZ, 0x1, !P0 ;  /* 0x00000001ff057807 */ /* 0x000fe40004000000 */
[----:B------:R-:W-:Y:S02]  /*02a0*/  @!P1 FSEL R12, R12, R13, !P2 ;  /* 0x0000000d0c0c9208 */ /* 0x000fe40005000000 */
[----:B------:R-:W-:-:S02]  /*02b0*/  IADD3 R4, P1, R0, UR6, RZ ;  /* 0x0000000600047c10 */ /* 0x000fc4000ff3e0ff */
[----:B------:R-:W-:Y:S02]  /*02c0*/  FSETP.GEU.AND P0, PT, R12, R15, PT ;  /* 0x0000000f0c00720b */ /* 0x000fe40003f0e000 */
[----:B------:R-:W-:Y:S02]  /*02d0*/  SEL R6, R5, 0x2, P2 ;  /* 0x0000000205067807 */ /* 0x000fe40001000000 */
[----:B------:R-:W-:Y:S02]  /*02e0*/  @!P3 SEL R15, R15, R12, !P0 ;  /* 0x0000000c0f0fb207 */ /* 0x000fe40004000000 */
[----:B------:R-:W-:Y:S02]  /*02f0*/  LEA.HI.X.SX32 R5, R0, UR7, 0x1, P1 ;  /* 0x0000000700057c11 */ /* 0x000fe400088f0eff */
[----:B------:R-:W-:Y:S01]  /*0300*/  SEL R7, R6, 0x3, P0 ;  /* 0x0000000306077807 */ /* 0x000fe20000000000 */
[----:B------:R-:W-:Y:S04]  /*0310*/  STG.E desc[UR4][R2.64], R15 ;  /* 0x0000000f02007986 */ /* 0x000fe8000c101904 */
[----:B------:R-:W-:Y:S01]  /*0320*/  STG.E.U8 desc[UR4][R4.64], R7 ;  /* 0x0000000704007986 */ /* 0x000fe2000c101104 */
[----:B------:R-:W-:Y:S05]  /*0330*/  EXIT ;  /* 0x000000000000794d */ /* 0x000fea0003800000 */
.L_x_0:
[----:B------:R-:W-:-:S00]  /*0340*/  BRA `(.L_x_0) ;  /* 0xfffffffc00fc7947 */ /* 0x000fc0000383ffff */
[----:B------:R-:W-:-:S00]  /*0350*/  NOP ;  /* 0x0000000000007918 */ /* 0x000fc00000000000 */
        /* <DEDUP_REMOVED lines=10> */
.L_x_1:


//--------------------- .nv.constant0.triton_poi_fused_max_pool2d_with_indices_14 --------------------------
	.section	.nv.constant0.triton_poi_fused_max_pool2d_with_indices_14,"a",@progbits
	.sectionflags	@""
	.align	4
.nv.constant0.triton_poi_fused_max_pool2d_with_indices_14:
	.zero		556
